//
// Generated by NVIDIA NVVM Compiler
//
// Compiler Build ID: CL-36424714
// Cuda compilation tools, release 13.0, V13.0.88
// Based on NVVM 20.0.0
//

.version 9.0
.target sm_100
.address_size 64

	// .globl	_Z13adjustWeightsPiPci

.visible .entry _Z13adjustWeightsPiPci(
	.param .u64 .ptr .align 1 _Z13adjustWeightsPiPci_param_0,
	.param .u64 .ptr .align 1 _Z13adjustWeightsPiPci_param_1,
	.param .u32 _Z13adjustWeightsPiPci_param_2
)
{
	.reg .pred 	%p<5>;
	.reg .b16 	%rs<2>;
	.reg .b32 	%r<12>;
	.reg .b64 	%rd<13>;

	ld.param.u64 	%rd3, [_Z13adjustWeightsPiPci_param_0];
	ld.param.u64 	%rd2, [_Z13adjustWeightsPiPci_param_1];
	ld.param.u32 	%r2, [_Z13adjustWeightsPiPci_param_2];
	cvta.to.global.u64 	%rd1, %rd3;
	mov.u32 	%r3, %ctaid.x;
	mov.u32 	%r4, %ntid.x;
	mov.u32 	%r5, %tid.x;
	mad.lo.s32 	%r1, %r3, %r4, %r5;
	setp.ge.s32 	%p1, %r1, %r2;
	@%p1 bra 	$L__BB0_7;
	cvta.to.global.u64 	%rd4, %rd2;
	cvt.s64.s32 	%rd5, %r1;
	add.s64 	%rd6, %rd4, %rd5;
	ld.global.u8 	%rs1, [%rd6];
	setp.eq.s16 	%p2, %rs1, 100;
	@%p2 bra 	$L__BB0_6;
	setp.eq.s16 	%p3, %rs1, 116;
	@%p3 bra 	$L__BB0_5;
	setp.ne.s16 	%p4, %rs1, 103;
	@%p4 bra 	$L__BB0_7;
	mul.wide.s32 	%rd11, %r1, 4;
	add.s64 	%rd12, %rd1, %rd11;
	ld.global.u32 	%r10, [%rd12];
	shl.b32 	%r11, %r10, 1;
	st.global.u32 	[%rd12], %r11;
	bra.uni 	$L__BB0_7;
$L__BB0_5:
	mul.wide.s32 	%rd9, %r1, 4;
	add.s64 	%rd10, %rd1, %rd9;
	ld.global.u32 	%r8, [%rd10];
	mul.lo.s32 	%r9, %r8, 5;
	st.global.u32 	[%rd10], %r9;
	bra.uni 	$L__BB0_7;
$L__BB0_6:
	mul.wide.s32 	%rd7, %r1, 4;
	add.s64 	%rd8, %rd1, %rd7;
	ld.global.u32 	%r6, [%rd8];
	mul.lo.s32 	%r7, %r6, 3;
	st.global.u32 	[%rd8], %r7;
$L__BB0_7:
	ret;

}
	// .globl	_Z14initParentRankPiS_i
.visible .entry _Z14initParentRankPiS_i(
	.param .u64 .ptr .align 1 _Z14initParentRankPiS_i_param_0,
	.param .u64 .ptr .align 1 _Z14initParentRankPiS_i_param_1,
	.param .u32 _Z14initParentRankPiS_i_param_2
)
{
	.reg .pred 	%p<2>;
	.reg .b32 	%r<7>;
	.reg .b64 	%rd<8>;

	ld.param.u64 	%rd1, [_Z14initParentRankPiS_i_param_0];
	ld.param.u64 	%rd2, [_Z14initParentRankPiS_i_param_1];
	ld.param.u32 	%r2, [_Z14initParentRankPiS_i_param_2];
	mov.u32 	%r3, %ctaid.x;
	mov.u32 	%r4, %ntid.x;
	mov.u32 	%r5, %tid.x;
	mad.lo.s32 	%r1, %r3, %r4, %r5;
	setp.ge.s32 	%p1, %r1, %r2;
	@%p1 bra 	$L__BB1_2;
	cvta.to.global.u64 	%rd3, %rd1;
	cvta.to.global.u64 	%rd4, %rd2;
	mul.wide.s32 	%rd5, %r1, 4;
	add.s64 	%rd6, %rd3, %rd5;
	st.global.u32 	[%rd6], %r1;
	add.s64 	%rd7, %rd4, %rd5;
	mov.b32 	%r6, 0;
	st.global.u32 	[%rd7], %r6;
$L__BB1_2:
	ret;

}
	// .globl	_Z11initMinEdgeP4int2i
.visible .entry _Z11initMinEdgeP4int2i(
	.param .u64 .ptr .align 1 _Z11initMinEdgeP4int2i_param_0,
	.param .u32 _Z11initMinEdgeP4int2i_param_1
)
{
	.reg .pred 	%p<2>;
	.reg .b32 	%r<8>;
	.reg .b64 	%rd<5>;

	ld.param.u64 	%rd1, [_Z11initMinEdgeP4int2i_param_0];
	ld.param.u32 	%r2, [_Z11initMinEdgeP4int2i_param_1];
	mov.u32 	%r3, %ctaid.x;
	mov.u32 	%r4, %ntid.x;
	mov.u32 	%r5, %tid.x;
	mad.lo.s32 	%r1, %r3, %r4, %r5;
	setp.ge.s32 	%p1, %r1, %r2;
	@%p1 bra 	$L__BB2_2;
	cvta.to.global.u64 	%rd2, %rd1;
	mul.wide.s32 	%rd3, %r1, 8;
	add.s64 	%rd4, %rd2, %rd3;
	mov.b32 	%r6, -1;
	mov.b32 	%r7, 2147483647;
	st.global.v2.u32 	[%rd4], {%r7, %r6};
$L__BB2_2:
	ret;

}
	// .globl	_Z12findMinEdgesPiS_S_P4int2S_ii
.visible .entry _Z12findMinEdgesPiS_S_P4int2S_ii(
	.param .u64 .ptr .align 1 _Z12findMinEdgesPiS_S_P4int2S_ii_param_0,
	.param .u64 .ptr .align 1 _Z12findMinEdgesPiS_S_P4int2S_ii_param_1,
	.param .u64 .ptr .align 1 _Z12findMinEdgesPiS_S_P4int2S_ii_param_2,
	.param .u64 .ptr .align 1 _Z12findMinEdgesPiS_S_P4int2S_ii_param_3,
	.param .u64 .ptr .align 1 _Z12findMinEdgesPiS_S_P4int2S_ii_param_4,
	.param .u32 _Z12findMinEdgesPiS_S_P4int2S_ii_param_5,
	.param .u32 _Z12findMinEdgesPiS_S_P4int2S_ii_param_6
)
{
	.reg .pred 	%p<13>;
	.reg .b32 	%r<41>;
	.reg .b64 	%rd<49>;

	ld.param.u64 	%rd21, [_Z12findMinEdgesPiS_S_P4int2S_ii_param_0];
	ld.param.u64 	%rd22, [_Z12findMinEdgesPiS_S_P4int2S_ii_param_1];
	ld.param.u64 	%rd23, [_Z12findMinEdgesPiS_S_P4int2S_ii_param_2];
	ld.param.u64 	%rd24, [_Z12findMinEdgesPiS_S_P4int2S_ii_param_3];
	ld.param.u64 	%rd25, [_Z12findMinEdgesPiS_S_P4int2S_ii_param_4];
	ld.param.u32 	%r27, [_Z12findMinEdgesPiS_S_P4int2S_ii_param_6];
	cvta.to.global.u64 	%rd1, %rd24;
	cvta.to.global.u64 	%rd2, %rd25;
	mov.u32 	%r28, %ctaid.x;
	mov.u32 	%r29, %ntid.x;
	mov.u32 	%r30, %tid.x;
	mad.lo.s32 	%r1, %r28, %r29, %r30;
	setp.ge.s32 	%p1, %r1, %r27;
	@%p1 bra 	$L__BB3_13;
	cvta.to.global.u64 	%rd26, %rd21;
	cvta.to.global.u64 	%rd27, %rd22;
	cvta.to.global.u64 	%rd28, %rd23;
	mul.wide.s32 	%rd29, %r1, 4;
	add.s64 	%rd30, %rd26, %rd29;
	ld.global.u32 	%r33, [%rd30];
	add.s64 	%rd31, %rd27, %rd29;
	ld.global.u32 	%r36, [%rd31];
	cvt.s64.s32 	%rd48, %r36;
	add.s64 	%rd32, %rd28, %rd29;
	ld.global.u32 	%r4, [%rd32];
	cvt.s64.s32 	%rd45, %r33;
	mul.wide.s32 	%rd33, %r33, 4;
	add.s64 	%rd46, %rd2, %rd33;
	ld.global.u32 	%r34, [%rd46];
	setp.eq.s32 	%p2, %r34, %r33;
	@%p2 bra 	$L__BB3_2;
	bra.uni 	$L__BB3_14;
$L__BB3_2:
	shl.b64 	%rd37, %rd48, 2;
	add.s64 	%rd47, %rd2, %rd37;
	ld.global.u32 	%r35, [%rd47];
	setp.eq.s32 	%p4, %r35, %r36;
	@%p4 bra 	$L__BB3_4;
$L__BB3_3:
	mul.wide.s32 	%rd38, %r35, 4;
	add.s64 	%rd39, %rd2, %rd38;
	ld.global.u32 	%r36, [%rd39];
	st.global.u32 	[%rd47], %r36;
	cvt.s64.s32 	%rd48, %r36;
	mul.wide.s32 	%rd40, %r36, 4;
	add.s64 	%rd47, %rd2, %rd40;
	ld.global.u32 	%r35, [%rd47];
	setp.ne.s32 	%p5, %r35, %r36;
	@%p5 bra 	$L__BB3_3;
$L__BB3_4:
	setp.eq.s32 	%p6, %r33, %r36;
	@%p6 bra 	$L__BB3_13;
	shl.b64 	%rd41, %rd45, 3;
	add.s64 	%rd15, %rd1, %rd41;
	ld.global.u32 	%r31, [%rd15];
	setp.le.s32 	%p7, %r31, %r4;
	@%p7 bra 	$L__BB3_9;
	ld.global.v2.u32 	{%r38, %r37}, [%rd15];
	mov.b64 	%rd16, {%r4, %r1};
$L__BB3_7:
	mov.b64 	%rd42, {%r38, %r37};
	atom.relaxed.global.cas.b64 	%rd17, [%rd15], %rd42, %rd16;
	setp.eq.s64 	%p8, %rd17, %rd42;
	@%p8 bra 	$L__BB3_9;
	mov.b64 	{%r38, %r37}, %rd17;
	setp.gt.s32 	%p9, %r38, %r4;
	@%p9 bra 	$L__BB3_7;
$L__BB3_9:
	shl.b64 	%rd43, %rd48, 3;
	add.s64 	%rd18, %rd1, %rd43;
	ld.global.u32 	%r32, [%rd18];
	setp.le.s32 	%p10, %r32, %r4;
	@%p10 bra 	$L__BB3_13;
	ld.global.v2.u32 	{%r40, %r39}, [%rd18];
	mov.b64 	%rd19, {%r4, %r1};
$L__BB3_11:
	mov.b64 	%rd44, {%r40, %r39};
	atom.relaxed.global.cas.b64 	%rd20, [%rd18], %rd44, %rd19;
	setp.eq.s64 	%p11, %rd20, %rd44;
	@%p11 bra 	$L__BB3_13;
	mov.b64 	{%r40, %r39}, %rd20;
	setp.gt.s32 	%p12, %r40, %r4;
	@%p12 bra 	$L__BB3_11;
$L__BB3_13:
	ret;
$L__BB3_14:
	mul.wide.s32 	%rd34, %r34, 4;
	add.s64 	%rd35, %rd2, %rd34;
	ld.global.u32 	%r33, [%rd35];
	st.global.u32 	[%rd46], %r33;
	cvt.s64.s32 	%rd45, %r33;
	mul.wide.s32 	%rd36, %r33, 4;
	add.s64 	%rd46, %rd2, %rd36;
	ld.global.u32 	%r34, [%rd46];
	setp.eq.s32 	%p3, %r34, %r33;
	@%p3 bra 	$L__BB3_2;
	bra.uni 	$L__BB3_14;

}
	// .globl	_Z15mergeComponentsPiS_S_P4int2S_S_PxS_i
.visible .entry _Z15mergeComponentsPiS_S_P4int2S_S_PxS_i(
	.param .u64 .ptr .align 1 _Z15mergeComponentsPiS_S_P4int2S_S_PxS_i_param_0,
	.param .u64 .ptr .align 1 _Z15mergeComponentsPiS_S_P4int2S_S_PxS_i_param_1,
	.param .u64 .ptr .align 1 _Z15mergeComponentsPiS_S_P4int2S_S_PxS_i_param_2,
	.param .u64 .ptr .align 1 _Z15mergeComponentsPiS_S_P4int2S_S_PxS_i_param_3,
	.param .u64 .ptr .align 1 _Z15mergeComponentsPiS_S_P4int2S_S_PxS_i_param_4,
	.param .u64 .ptr .align 1 _Z15mergeComponentsPiS_S_P4int2S_S_PxS_i_param_5,
	.param .u64 .ptr .align 1 _Z15mergeComponentsPiS_S_P4int2S_S_PxS_i_param_6,
	.param .u64 .ptr .align 1 _Z15mergeComponentsPiS_S_P4int2S_S_PxS_i_param_7,
	.param .u32 _Z15mergeComponentsPiS_S_P4int2S_S_PxS_i_param_8
)
{
	.reg .pred 	%p<11>;
	.reg .b32 	%r<32>;
	.reg .b64 	%rd<49>;

	ld.param.u64 	%rd9, [_Z15mergeComponentsPiS_S_P4int2S_S_PxS_i_param_0];
	ld.param.u64 	%rd10, [_Z15mergeComponentsPiS_S_P4int2S_S_PxS_i_param_1];
	ld.param.u64 	%rd11, [_Z15mergeComponentsPiS_S_P4int2S_S_PxS_i_param_2];
	ld.param.u64 	%rd12, [_Z15mergeComponentsPiS_S_P4int2S_S_PxS_i_param_3];
	ld.param.u64 	%rd16, [_Z15mergeComponentsPiS_S_P4int2S_S_PxS_i_param_4];
	ld.param.u64 	%rd13, [_Z15mergeComponentsPiS_S_P4int2S_S_PxS_i_param_5];
	ld.param.u64 	%rd14, [_Z15mergeComponentsPiS_S_P4int2S_S_PxS_i_param_6];
	ld.param.u64 	%rd15, [_Z15mergeComponentsPiS_S_P4int2S_S_PxS_i_param_7];
	ld.param.u32 	%r18, [_Z15mergeComponentsPiS_S_P4int2S_S_PxS_i_param_8];
	cvta.to.global.u64 	%rd1, %rd16;
	mov.u32 	%r19, %ctaid.x;
	mov.u32 	%r20, %ntid.x;
	mov.u32 	%r21, %tid.x;
	mad.lo.s32 	%r1, %r19, %r20, %r21;
	setp.ge.s32 	%p1, %r1, %r18;
	@%p1 bra 	$L__BB4_10;
	mul.wide.s32 	%rd17, %r1, 4;
	add.s64 	%rd18, %rd1, %rd17;
	ld.global.u32 	%r22, [%rd18];
	setp.ne.s32 	%p2, %r22, %r1;
	@%p2 bra 	$L__BB4_10;
	cvta.to.global.u64 	%rd19, %rd12;
	mul.wide.s32 	%rd20, %r1, 8;
	add.s64 	%rd21, %rd19, %rd20;
	ld.global.u32 	%r2, [%rd21+4];
	setp.eq.s32 	%p3, %r2, -1;
	@%p3 bra 	$L__BB4_10;
	cvta.to.global.u64 	%rd22, %rd9;
	mul.wide.s32 	%rd23, %r2, 4;
	add.s64 	%rd24, %rd22, %rd23;
	ld.global.u32 	%r28, [%rd24];
	cvta.to.global.u64 	%rd25, %rd10;
	add.s64 	%rd26, %rd25, %rd23;
	ld.global.u32 	%r31, [%rd26];
	cvta.to.global.u64 	%rd27, %rd11;
	add.s64 	%rd28, %rd27, %rd23;
	ld.global.u32 	%r5, [%rd28];
	mul.wide.s32 	%rd29, %r28, 4;
	add.s64 	%rd47, %rd1, %rd29;
	ld.global.u32 	%r29, [%rd47];
	setp.eq.s32 	%p4, %r29, %r28;
	@%p4 bra 	$L__BB4_4;
	bra.uni 	$L__BB4_11;
$L__BB4_4:
	mul.wide.s32 	%rd33, %r31, 4;
	add.s64 	%rd48, %rd1, %rd33;
	ld.global.u32 	%r30, [%rd48];
	setp.eq.s32 	%p6, %r30, %r31;
	@%p6 bra 	$L__BB4_6;
$L__BB4_5:
	mul.wide.s32 	%rd34, %r30, 4;
	add.s64 	%rd35, %rd1, %rd34;
	ld.global.u32 	%r31, [%rd35];
	st.global.u32 	[%rd48], %r31;
	mul.wide.s32 	%rd36, %r31, 4;
	add.s64 	%rd48, %rd1, %rd36;
	ld.global.u32 	%r30, [%rd48];
	setp.ne.s32 	%p7, %r30, %r31;
	@%p7 bra 	$L__BB4_5;
$L__BB4_6:
	setp.eq.s32 	%p8, %r28, %r31;
	@%p8 bra 	$L__BB4_10;
	min.s32 	%r16, %r28, %r31;
	max.s32 	%r17, %r28, %r31;
	mul.wide.s32 	%rd37, %r17, 4;
	add.s64 	%rd38, %rd1, %rd37;
	atom.relaxed.global.cas.b32 	%r23, [%rd38], %r17, %r16;
	setp.ne.s32 	%p9, %r23, %r17;
	@%p9 bra 	$L__BB4_10;
	cvta.to.global.u64 	%rd39, %rd13;
	cvta.to.global.u64 	%rd40, %rd14;
	cvt.s64.s32 	%rd41, %r5;
	atom.global.add.u64 	%rd42, [%rd40], %rd41;
	cvta.to.global.u64 	%rd43, %rd15;
	atom.global.add.u32 	%r24, [%rd43], -1;
	mul.wide.s32 	%rd44, %r16, 4;
	add.s64 	%rd8, %rd39, %rd44;
	ld.global.u32 	%r25, [%rd8];
	add.s64 	%rd46, %rd39, %rd37;
	ld.global.u32 	%r26, [%rd46];
	setp.ne.s32 	%p10, %r25, %r26;
	@%p10 bra 	$L__BB4_10;
	atom.global.add.u32 	%r27, [%rd8], 1;
$L__BB4_10:
	ret;
$L__BB4_11:
	mul.wide.s32 	%rd30, %r29, 4;
	add.s64 	%rd31, %rd1, %rd30;
	ld.global.u32 	%r28, [%rd31];
	st.global.u32 	[%rd47], %r28;
	mul.wide.s32 	%rd32, %r28, 4;
	add.s64 	%rd47, %rd1, %rd32;
	ld.global.u32 	%r29, [%rd47];
	setp.eq.s32 	%p5, %r29, %r28;
	@%p5 bra 	$L__BB4_4;
	bra.uni 	$L__BB4_11;

}


// ===== COMPILED SASS (sm_100) =====

	.target	sm_100

	.elftype	@"ET_EXEC"


//--------------------- .note.nv.tkinfo           --------------------------
	.section	.note.nv.tkinfo,"",@"SHT_NOTE"
	.sectionflags	@"SHF_NOTE_NV_TKINFO"
	.tkinfo
        /*0018*/ 	.word	0x00000002
        /*0030*/ 	.string	""
        /*0030*/ 	.string	"ptxas"
        /*0030*/ 	.string	"Cuda compilation tools, release 13.0, V13.0.88"
        /*0030*/ 	.string	"Build cuda_13.0.r13.0/compiler.36424714_0"
        /*0030*/ 	.string	"-arch sm_100 -m 64 "



//--------------------- .note.nv.cuinfo           --------------------------
	.section	.note.nv.cuinfo,"",@"SHT_NOTE"
	.sectionflags	@"SHF_NOTE_NV_CUINFO"
        /*0018*/ 	.short	0x0002
        /*001a*/ 	.short	0x0064
        /*001c*/ 	.short	0x0082
	.zero		2


//--------------------- .nv.info                  --------------------------
	.section	.nv.info,"",@"SHT_CUDA_INFO"
	.align	4


	//----- nvinfo : EIATTR_REGCOUNT
	.align		4
        /*0000*/ 	.byte	0x04, 0x2f
        /*0002*/ 	.short	(.L_1 - .L_0)
	.align		4
.L_0:
        /*0004*/ 	.word	index@(_Z13adjustWeightsPiPci)
        /*0008*/ 	.word	0x00000008


	//----- nvinfo : EIATTR_FRAME_SIZE
	.align		4
.L_1:
        /*000c*/ 	.byte	0x04, 0x11
        /*000e*/ 	.short	(.L_3 - .L_2)
	.align		4
.L_2:
        /*0010*/ 	.word	index@(_Z13adjustWeightsPiPci)
        /*0014*/ 	.word	0x00000000


	//----- nvinfo : EIATTR_REGCOUNT
	.align		4
.L_3:
        /*0018*/ 	.byte	0x04, 0x2f
        /*001a*/ 	.short	(.L_5 - .L_4)
	.align		4
.L_4:
        /*001c*/ 	.word	index@(_Z14initParentRankPiS_i)
        /*0020*/ 	.word	0x0000000a


	//----- nvinfo : EIATTR_FRAME_SIZE
	.align		4
.L_5:
        /*0024*/ 	.byte	0x04, 0x11
        /*0026*/ 	.short	(.L_7 - .L_6)
	.align		4
.L_6:
        /*0028*/ 	.word	index@(_Z14initParentRankPiS_i)
        /*002c*/ 	.word	0x00000000


	//----- nvinfo : EIATTR_REGCOUNT
	.align		4
.L_7:
        /*0030*/ 	.byte	0x04, 0x2f
        /*0032*/ 	.short	(.L_9 - .L_8)
	.align		4
.L_8:
        /*0034*/ 	.word	index@(_Z11initMinEdgeP4int2i)
        /*0038*/ 	.word	0x00000008


	//----- nvinfo : EIATTR_FRAME_SIZE
	.align		4
.L_9:
        /*003c*/ 	.byte	0x04, 0x11
        /*003e*/ 	.short	(.L_11 - .L_10)
	.align		4
.L_10:
        /*0040*/ 	.word	index@(_Z11initMinEdgeP4int2i)
        /*0044*/ 	.word	0x00000000


	//----- nvinfo : EIATTR_REGCOUNT
	.align		4
.L_11:
        /*0048*/ 	.byte	0x04, 0x2f
        /*004a*/ 	.short	(.L_13 - .L_12)
	.align		4
.L_12:
        /*004c*/ 	.word	index@(_Z12findMinEdgesPiS_S_P4int2S_ii)
        /*0050*/ 	.word	0x00000014


	//----- nvinfo : EIATTR_FRAME_SIZE
	.align		4
.L_13:
        /*0054*/ 	.byte	0x04, 0x11
        /*0056*/ 	.short	(.L_15 - .L_14)
	.align		4
.L_14:
        /*0058*/ 	.word	index@(_Z12findMinEdgesPiS_S_P4int2S_ii)
        /*005c*/ 	.word	0x00000000


	//----- nvinfo : EIATTR_REGCOUNT
	.align		4
.L_15:
        /*0060*/ 	.byte	0x04, 0x2f
        /*0062*/ 	.short	(.L_17 - .L_16)
	.align		4
.L_16:
        /*0064*/ 	.word	index@(_Z15mergeComponentsPiS_S_P4int2S_S_PxS_i)
        /*0068*/ 	.word	0x00000012


	//----- nvinfo : EIATTR_FRAME_SIZE
	.align		4
.L_17:
        /*006c*/ 	.byte	0x04, 0x11
        /*006e*/ 	.short	(.L_19 - .L_18)
	.align		4
.L_18:
        /*0070*/ 	.word	index@(_Z15mergeComponentsPiS_S_P4int2S_S_PxS_i)
        /*0074*/ 	.word	0x00000000


	//----- nvinfo : EIATTR_MIN_STACK_SIZE
	.align		4
.L_19:
        /*0078*/ 	.byte	0x04, 0x12
        /*007a*/ 	.short	(.L_21 - .L_20)
	.align		4
.L_20:
        /*007c*/ 	.word	index@(_Z15mergeComponentsPiS_S_P4int2S_S_PxS_i)
        /*0080*/ 	.word	0x00000000


	//----- nvinfo : EIATTR_MIN_STACK_SIZE
	.align		4
.L_21:
        /*0084*/ 	.byte	0x04, 0x12
        /*0086*/ 	.short	(.L_23 - .L_22)
	.align		4
.L_22:
        /*0088*/ 	.word	index@(_Z12findMinEdgesPiS_S_P4int2S_ii)
        /*008c*/ 	.word	0x00000000


	//----- nvinfo : EIATTR_MIN_STACK_SIZE
	.align		4
.L_23:
        /*0090*/ 	.byte	0x04, 0x12
        /*0092*/ 	.short	(.L_25 - .L_24)
	.align		4
.L_24:
        /*0094*/ 	.word	index@(_Z11initMinEdgeP4int2i)
        /*0098*/ 	.word	0x00000000


	//----- nvinfo : EIATTR_MIN_STACK_SIZE
	.align		4
.L_25:
        /*009c*/ 	.byte	0x04, 0x12
        /*009e*/ 	.short	(.L_27 - .L_26)
	.align		4
.L_26:
        /*00a0*/ 	.word	index@(_Z14initParentRankPiS_i)
        /*00a4*/ 	.word	0x00000000


	//----- nvinfo : EIATTR_MIN_STACK_SIZE
	.align		4
.L_27:
        /*00a8*/ 	.byte	0x04, 0x12
        /*00aa*/ 	.short	(.L_29 - .L_28)
	.align		4
.L_28:
        /*00ac*/ 	.word	index@(_Z13adjustWeightsPiPci)
        /*00b0*/ 	.word	0x00000000
.L_29:


//--------------------- .nv.compat                --------------------------
	.section	.nv.compat,"",@"SHT_CUDA_COMPAT_INFO"
	.align	4
        /*0000*/ 	.byte	0x02, 0x09, 0x00, 0x00, 0x02, 0x02, 0x01, 0x00, 0x02, 0x05, 0x05, 0x00, 0x03, 0x07, 0x01, 0x01
        /*0010*/ 	.byte	0x02, 0x03, 0x00, 0x00, 0x02, 0x06, 0x01, 0x00, 0x04, 0x0b, 0x08, 0x00, 0x09, 0x00, 0x00, 0x00
        /*0020*/ 	.byte	0x00, 0x00, 0x00, 0x00


//--------------------- .nv.info._Z15mergeComponentsPiS_S_P4int2S_S_PxS_i --------------------------
	.section	.nv.info._Z15mergeComponentsPiS_S_P4int2S_S_PxS_i,"",@"SHT_CUDA_INFO"
	.sectionflags	@""
	.align	4


	//----- nvinfo : EIATTR_CUDA_API_VERSION
	.align		4
        /*0000*/ 	.byte	0x04, 0x37
        /*0002*/ 	.short	(.L_31 - .L_30)
.L_30:
        /*0004*/ 	.word	0x00000082


	//----- nvinfo : EIATTR_KPARAM_INFO
	.align		4
.L_31:
        /*0008*/ 	.byte	0x04, 0x17
        /*000a*/ 	.short	(.L_33 - .L_32)
.L_32:
        /*000c*/ 	.word	0x00000000
        /*0010*/ 	.short	0x0008
        /*0012*/ 	.short	0x0040
        /*0014*/ 	.byte	0x00, 0xf0, 0x11, 0x00


	//----- nvinfo : EIATTR_KPARAM_INFO
	.align		4
.L_33:
        /*0018*/ 	.byte	0x04, 0x17
        /*001a*/ 	.short	(.L_35 - .L_34)
.L_34:
        /*001c*/ 	.word	0x00000000
        /*0020*/ 	.short	0x0007
        /*0022*/ 	.short	0x0038
        /*0024*/ 	.byte	0x00, 0xf5, 0x21, 0x00


	//----- nvinfo : EIATTR_KPARAM_INFO
	.align		4
.L_35:
        /*0028*/ 	.byte	0x04, 0x17
        /*002a*/ 	.short	(.L_37 - .L_36)
.L_36:
        /*002c*/ 	.word	0x00000000
        /*0030*/ 	.short	0x0006
        /*0032*/ 	.short	0x0030
        /*0034*/ 	.byte	0x00, 0xf5, 0x21, 0x00


	//----- nvinfo : EIATTR_KPARAM_INFO
	.align		4
.L_37:
        /*0038*/ 	.byte	0x04, 0x17
        /*003a*/ 	.short	(.L_39 - .L_38)
.L_38:
        /*003c*/ 	.word	0x00000000
        /*0040*/ 	.short	0x0005
        /*0042*/ 	.short	0x0028
        /*0044*/ 	.byte	0x00, 0xf5, 0x21, 0x00


	//----- nvinfo : EIATTR_KPARAM_INFO
	.align		4
.L_39:
        /*0048*/ 	.byte	0x04, 0x17
        /*004a*/ 	.short	(.L_41 - .L_40)
.L_40:
        /*004c*/ 	.word	0x00000000
        /*0050*/ 	.short	0x0004
        /*0052*/ 	.short	0x0020
        /*0054*/ 	.byte	0x00, 0xf5, 0x21, 0x00


	//----- nvinfo : EIATTR_KPARAM_INFO
	.align		4
.L_41:
        /*0058*/ 	.byte	0x04, 0x17
        /*005a*/ 	.short	(.L_43 - .L_42)
.L_42:
        /*005c*/ 	.word	0x00000000
        /*0060*/ 	.short	0x0003
        /*0062*/ 	.short	0x0018
        /*0064*/ 	.byte	0x00, 0xf5, 0x21, 0x00


	//----- nvinfo : EIATTR_KPARAM_INFO
	.align		4
.L_43:
        /*0068*/ 	.byte	0x04, 0x17
        /*006a*/ 	.short	(.L_45 - .L_44)
.L_44:
        /*006c*/ 	.word	0x00000000
        /*0070*/ 	.short	0x0002
        /*0072*/ 	.short	0x0010
        /*0074*/ 	.byte	0x00, 0xf5, 0x21, 0x00


	//----- nvinfo : EIATTR_KPARAM_INFO
	.align		4
.L_45:
        /*0078*/ 	.byte	0x04, 0x17
        /*007a*/ 	.short	(.L_47 - .L_46)
.L_46:
        /*007c*/ 	.word	0x00000000
        /*0080*/ 	.short	0x0001
        /*0082*/ 	.short	0x0008
        /*0084*/ 	.byte	0x00, 0xf5, 0x21, 0x00


	//----- nvinfo : EIATTR_KPARAM_INFO
	.align		4
.L_47:
        /*0088*/ 	.byte	0x04, 0x17
        /*008a*/ 	.short	(.L_49 - .L_48)
.L_48:
        /*008c*/ 	.word	0x00000000
        /*0090*/ 	.short	0x0000
        /*0092*/ 	.short	0x0000
        /*0094*/ 	.byte	0x00, 0xf5, 0x21, 0x00


	//----- nvinfo : EIATTR_SPARSE_MMA_MASK
	.align		4
.L_49:
        /*0098*/ 	.byte	0x03, 0x50
        /*009a*/ 	.short	0x0000


	//----- nvinfo : EIATTR_MAXREG_COUNT
	.align		4
        /*009c*/ 	.byte	0x03, 0x1b
        /*009e*/ 	.short	0x00ff


	//----- nvinfo : EIATTR_MERCURY_ISA_VERSION
	.align		4
        /*00a0*/ 	.byte	0x03, 0x5f
        /*00a2*/ 	.short	0x0101


	//----- nvinfo : EIATTR_INT_WARP_WIDE_INSTR_OFFSETS
	.align		4
        /*00a4*/ 	.byte	0x04, 0x31
        /*00a6*/ 	.short	(.L_51 - .L_50)


	//   ....[0]....
.L_50:
        /*00a8*/ 	.word	0x00000440


	//----- nvinfo : EIATTR_VRC_CTA_INIT_COUNT
	.align		4
.L_51:
        /*00ac*/ 	.byte	0x02, 0x4a
	.zero		1
	.zero		1


	//----- nvinfo : EIATTR_EXIT_INSTR_OFFSETS
	.align		4
        /*00b0*/ 	.byte	0x04, 0x1c
        /*00b2*/ 	.short	(.L_53 - .L_52)


	//   ....[0]....
.L_52:
        /*00b4*/ 	.word	0x00000070


	//   ....[1]....
        /*00b8*/ 	.word	0x000000d0


	//   ....[2]....
        /*00bc*/ 	.word	0x00000120


	//   ....[3]....
        /*00c0*/ 	.word	0x000003b0


	//   ....[4]....
        /*00c4*/ 	.word	0x00000410


	//   ....[5]....
        /*00c8*/ 	.word	0x00000530


	//   ....[6]....
        /*00cc*/ 	.word	0x00000560


	//----- nvinfo : EIATTR_CRS_STACK_SIZE
	.align		4
.L_53:
        /*00d0*/ 	.byte	0x04, 0x1e
        /*00d2*/ 	.short	(.L_55 - .L_54)
.L_54:
        /*00d4*/ 	.word	0x00000000


	//----- nvinfo : EIATTR_CBANK_PARAM_SIZE
	.align		4
.L_55:
        /*00d8*/ 	.byte	0x03, 0x19
        /*00da*/ 	.short	0x0044


	//----- nvinfo : EIATTR_PARAM_CBANK
	.align		4
        /*00dc*/ 	.byte	0x04, 0x0a
        /*00de*/ 	.short	(.L_57 - .L_56)
	.align		4
.L_56:
        /*00e0*/ 	.word	index@(.nv.constant0._Z15mergeComponentsPiS_S_P4int2S_S_PxS_i)
        /*00e4*/ 	.short	0x0380
        /*00e6*/ 	.short	0x0044


	//----- nvinfo : EIATTR_SW_WAR
	.align		4
.L_57:
        /*00e8*/ 	.byte	0x04, 0x36
        /*00ea*/ 	.short	(.L_59 - .L_58)
.L_58:
        /*00ec*/ 	.word	0x00000008
.L_59:


//--------------------- .nv.info._Z12findMinEdgesPiS_S_P4int2S_ii --------------------------
	.section	.nv.info._Z12findMinEdgesPiS_S_P4int2S_ii,"",@"SHT_CUDA_INFO"
	.sectionflags	@""
	.align	4


	//----- nvinfo : EIATTR_CUDA_API_VERSION
	.align		4
        /*0000*/ 	.byte	0x04, 0x37
        /*0002*/ 	.short	(.L_61 - .L_60)
.L_60:
        /*0004*/ 	.word	0x00000082


	//----- nvinfo : EIATTR_KPARAM_INFO
	.align		4
.L_61:
        /*0008*/ 	.byte	0x04, 0x17
        /*000a*/ 	.short	(.L_63 - .L_62)
.L_62:
        /*000c*/ 	.word	0x00000000
        /*0010*/ 	.short	0x0006
        /*0012*/ 	.short	0x002c
        /*0014*/ 	.byte	0x00, 0xf0, 0x11, 0x00


	//----- nvinfo : EIATTR_KPARAM_INFO
	.align		4
.L_63:
        /*0018*/ 	.byte	0x04, 0x17
        /*001a*/ 	.short	(.L_65 - .L_64)
.L_64:
        /*001c*/ 	.word	0x00000000
        /*0020*/ 	.short	0x0005
        /*0022*/ 	.short	0x0028
        /*0024*/ 	.byte	0x00, 0xf0, 0x11, 0x00


	//----- nvinfo : EIATTR_KPARAM_INFO
	.align		4
.L_65:
        /*0028*/ 	.byte	0x04, 0x17
        /*002a*/ 	.short	(.L_67 - .L_66)
.L_66:
        /*002c*/ 	.word	0x00000000
        /*0030*/ 	.short	0x0004
        /*0032*/ 	.short	0x0020
        /*0034*/ 	.byte	0x00, 0xf5, 0x21, 0x00


	//----- nvinfo : EIATTR_KPARAM_INFO
	.align		4
.L_67:
        /*0038*/ 	.byte	0x04, 0x17
        /*003a*/ 	.short	(.L_69 - .L_68)
.L_68:
        /*003c*/ 	.word	0x00000000
        /*0040*/ 	.short	0x0003
        /*0042*/ 	.short	0x0018
        /*0044*/ 	.byte	0x00, 0xf5, 0x21, 0x00


	//----- nvinfo : EIATTR_KPARAM_INFO
	.align		4
.L_69:
        /*0048*/ 	.byte	0x04, 0x17
        /*004a*/ 	.short	(.L_71 - .L_70)
.L_70:
        /*004c*/ 	.word	0x00000000
        /*0050*/ 	.short	0x0002
        /*0052*/ 	.short	0x0010
        /*0054*/ 	.byte	0x00, 0xf5, 0x21, 0x00


	//----- nvinfo : EIATTR_KPARAM_INFO
	.align		4
.L_71:
        /*0058*/ 	.byte	0x04, 0x17
        /*005a*/ 	.short	(.L_73 - .L_72)
.L_72:
        /*005c*/ 	.word	0x00000000
        /*0060*/ 	.short	0x0001
        /*0062*/ 	.short	0x0008
        /*0064*/ 	.byte	0x00, 0xf5, 0x21, 0x00


	//----- nvinfo : EIATTR_KPARAM_INFO
	.align		4
.L_73:
        /*0068*/ 	.byte	0x04, 0x17
        /*006a*/ 	.short	(.L_75 - .L_74)
.L_74:
        /*006c*/ 	.word	0x00000000
        /*0070*/ 	.short	0x0000
        /*0072*/ 	.short	0x0000
        /*0074*/ 	.byte	0x00, 0xf5, 0x21, 0x00


	//----- nvinfo : EIATTR_SPARSE_MMA_MASK
	.align		4
.L_75:
        /*0078*/ 	.byte	0x03, 0x50
        /*007a*/ 	.short	0x0000


	//----- nvinfo : EIATTR_MAXREG_COUNT
	.align		4
        /*007c*/ 	.byte	0x03, 0x1b
        /*007e*/ 	.short	0x00ff


	//----- nvinfo : EIATTR_MERCURY_ISA_VERSION
	.align		4
        /*0080*/ 	.byte	0x03, 0x5f
        /*0082*/ 	.short	0x0101


	//----- nvinfo : EIATTR_VRC_CTA_INIT_COUNT
	.align		4
        /*0084*/ 	.byte	0x02, 0x4a
	.zero		1
	.zero		1


	//----- nvinfo : EIATTR_EXIT_INSTR_OFFSETS
	.align		4
        /*0088*/ 	.byte	0x04, 0x1c
        /*008a*/ 	.short	(.L_77 - .L_76)


	//   ....[0]....
.L_76:
        /*008c*/ 	.word	0x00000070


	//   ....[1]....
        /*0090*/ 	.word	0x000003e0


	//   ....[2]....
        /*0094*/ 	.word	0x000005a0


	//   ....[3]....
        /*0098*/ 	.word	0x00000620


	//   ....[4]....
        /*009c*/ 	.word	0x00000670


	//----- nvinfo : EIATTR_CRS_STACK_SIZE
	.align		4
.L_77:
        /*00a0*/ 	.byte	0x04, 0x1e
        /*00a2*/ 	.short	(.L_79 - .L_78)
.L_78:
        /*00a4*/ 	.word	0x00000000


	//----- nvinfo : EIATTR_CBANK_PARAM_SIZE
	.align		4
.L_79:
        /*00a8*/ 	.byte	0x03, 0x19
        /*00aa*/ 	.short	0x0030


	//----- nvinfo : EIATTR_PARAM_CBANK
	.align		4
        /*00ac*/ 	.byte	0x04, 0x0a
        /*00ae*/ 	.short	(.L_81 - .L_80)
	.align		4
.L_80:
        /*00b0*/ 	.word	index@(.nv.constant0._Z12findMinEdgesPiS_S_P4int2S_ii)
        /*00b4*/ 	.short	0x0380
        /*00b6*/ 	.short	0x0030


	//----- nvinfo : EIATTR_SW_WAR
	.align		4
.L_81:
        /*00b8*/ 	.byte	0x04, 0x36
        /*00ba*/ 	.short	(.L_83 - .L_82)
.L_82:
        /*00bc*/ 	.word	0x00000008
.L_83:


//--------------------- .nv.info._Z11initMinEdgeP4int2i --------------------------
	.section	.nv.info._Z11initMinEdgeP4int2i,"",@"SHT_CUDA_INFO"
	.sectionflags	@""
	.align	4


	//----- nvinfo : EIATTR_CUDA_API_VERSION
	.align		4
        /*0000*/ 	.byte	0x04, 0x37
        /*0002*/ 	.short	(.L_85 - .L_84)
.L_84:
        /*0004*/ 	.word	0x00000082


	//----- nvinfo : EIATTR_KPARAM_INFO
	.align		4
.L_85:
        /*0008*/ 	.byte	0x04, 0x17
        /*000a*/ 	.short	(.L_87 - .L_86)
.L_86:
        /*000c*/ 	.word	0x00000000
        /*0010*/ 	.short	0x0001
        /*0012*/ 	.short	0x0008
        /*0014*/ 	.byte	0x00, 0xf0, 0x11, 0x00


	//----- nvinfo : EIATTR_KPARAM_INFO
	.align		4
.L_87:
        /*0018*/ 	.byte	0x04, 0x17
        /*001a*/ 	.short	(.L_89 - .L_88)
.L_88:
        /*001c*/ 	.word	0x00000000
        /*0020*/ 	.short	0x0000
        /*0022*/ 	.short	0x0000
        /*0024*/ 	.byte	0x00, 0xf5, 0x21, 0x00


	//----- nvinfo : EIATTR_SPARSE_MMA_MASK
	.align		4
.L_89:
        /*0028*/ 	.byte	0x03, 0x50
        /*002a*/ 	.short	0x0000


	//----- nvinfo : EIATTR_MAXREG_COUNT
	.align		4
        /*002c*/ 	.byte	0x03, 0x1b
        /*002e*/ 	.short	0x00ff


	//----- nvinfo : EIATTR_MERCURY_ISA_VERSION
	.align		4
        /*0030*/ 	.byte	0x03, 0x5f
        /*0032*/ 	.short	0x0101


	//----- nvinfo : EIATTR_VRC_CTA_INIT_COUNT
	.align		4
        /*0034*/ 	.byte	0x02, 0x4a
	.zero		1
	.zero		1


	//----- nvinfo : EIATTR_EXIT_INSTR_OFFSETS
	.align		4
        /*0038*/ 	.byte	0x04, 0x1c
        /*003a*/ 	.short	(.L_91 - .L_90)


	//   ....[0]....
.L_90:
        /*003c*/ 	.word	0x00000070


	//   ....[1]....
        /*0040*/ 	.word	0x000000e0


	//----- nvinfo : EIATTR_CBANK_PARAM_SIZE
	.align		4
.L_91:
        /*0044*/ 	.byte	0x03, 0x19
        /*0046*/ 	.short	0x000c


	//----- nvinfo : EIATTR_PARAM_CBANK
	.align		4
        /*0048*/ 	.byte	0x04, 0x0a
        /*004a*/ 	.short	(.L_93 - .L_92)
	.align		4
.L_92:
        /*004c*/ 	.word	index@(.nv.constant0._Z11initMinEdgeP4int2i)
        /*0050*/ 	.short	0x0380
        /*0052*/ 	.short	0x000c


	//----- nvinfo : EIATTR_SW_WAR
	.align		4
.L_93:
        /*0054*/ 	.byte	0x04, 0x36
        /*0056*/ 	.short	(.L_95 - .L_94)
.L_94:
        /*0058*/ 	.word	0x00000008
.L_95:


//--------------------- .nv.info._Z14initParentRankPiS_i --------------------------
	.section	.nv.info._Z14initParentRankPiS_i,"",@"SHT_CUDA_INFO"
	.sectionflags	@""
	.align	4


	//----- nvinfo : EIATTR_CUDA_API_VERSION
	.align		4
        /*0000*/ 	.byte	0x04, 0x37
        /*0002*/ 	.short	(.L_97 - .L_96)
.L_96:
        /*0004*/ 	.word	0x00000082


	//----- nvinfo : EIATTR_KPARAM_INFO
	.align		4
.L_97:
        /*0008*/ 	.byte	0x04, 0x17
        /*000a*/ 	.short	(.L_99 - .L_98)
.L_98:
        /*000c*/ 	.word	0x00000000
        /*0010*/ 	.short	0x0002
        /*0012*/ 	.short	0x0010
        /*0014*/ 	.byte	0x00, 0xf0, 0x11, 0x00


	//----- nvinfo : EIATTR_KPARAM_INFO
	.align		4
.L_99:
        /*0018*/ 	.byte	0x04, 0x17
        /*001a*/ 	.short	(.L_101 - .L_100)
.L_100:
        /*001c*/ 	.word	0x00000000
        /*0020*/ 	.short	0x0001
        /*0022*/ 	.short	0x0008
        /*0024*/ 	.byte	0x00, 0xf5, 0x21, 0x00


	//----- nvinfo : EIATTR_KPARAM_INFO
	.align		4
.L_101:
        /*0028*/ 	.byte	0x04, 0x17
        /*002a*/ 	.short	(.L_103 - .L_102)
.L_102:
        /*002c*/ 	.word	0x00000000
        /*0030*/ 	.short	0x0000
        /*0032*/ 	.short	0x0000
        /*0034*/ 	.byte	0x00, 0xf5, 0x21, 0x00


	//----- nvinfo : EIATTR_SPARSE_MMA_MASK
	.align		4
.L_103:
        /*0038*/ 	.byte	0x03, 0x50
        /*003a*/ 	.short	0x0000


	//----- nvinfo : EIATTR_MAXREG_COUNT
	.align		4
        /*003c*/ 	.byte	0x03, 0x1b
        /*003e*/ 	.short	0x00ff


	//----- nvinfo : EIATTR_MERCURY_ISA_VERSION
	.align		4
        /*0040*/ 	.byte	0x03, 0x5f
        /*0042*/ 	.short	0x0101


	//----- nvinfo : EIATTR_VRC_CTA_INIT_COUNT
	.align		4
        /*0044*/ 	.byte	0x02, 0x4a
	.zero		1
	.zero		1


	//----- nvinfo : EIATTR_EXIT_INSTR_OFFSETS
	.align		4
        /*0048*/ 	.byte	0x04, 0x1c
        /*004a*/ 	.short	(.L_105 - .L_104)


	//   ....[0]....
.L_104:
        /*004c*/ 	.word	0x00000070


	//   ....[1]....
        /*0050*/ 	.word	0x000000f0


	//----- nvinfo : EIATTR_CBANK_PARAM_SIZE
	.align		4
.L_105:
        /*0054*/ 	.byte	0x03, 0x19
        /*0056*/ 	.short	0x0014


	//----- nvinfo : EIATTR_PARAM_CBANK
	.align		4
        /*0058*/ 	.byte	0x04, 0x0a
        /*005a*/ 	.short	(.L_107 - .L_106)
	.align		4
.L_106:
        /*005c*/ 	.word	index@(.nv.constant0._Z14initParentRankPiS_i)
        /*0060*/ 	.short	0x0380
        /*0062*/ 	.short	0x0014


	//----- nvinfo : EIATTR_SW_WAR
	.align		4
.L_107:
        /*0064*/ 	.byte	0x04, 0x36
        /*0066*/ 	.short	(.L_109 - .L_108)
.L_108:
        /*0068*/ 	.word	0x00000008
.L_109:


//--------------------- .nv.info._Z13adjustWeightsPiPci --------------------------
	.section	.nv.info._Z13adjustWeightsPiPci,"",@"SHT_CUDA_INFO"
	.sectionflags	@""
	.align	4


	//----- nvinfo : EIATTR_CUDA_API_VERSION
	.align		4
        /*0000*/ 	.byte	0x04, 0x37
        /*0002*/ 	.short	(.L_111 - .L_110)
.L_110:
        /*0004*/ 	.word	0x00000082


	//----- nvinfo : EIATTR_KPARAM_INFO
	.align		4
.L_111:
        /*0008*/ 	.byte	0x04, 0x17
        /*000a*/ 	.short	(.L_113 - .L_112)
.L_112:
        /*000c*/ 	.word	0x00000000
        /*0010*/ 	.short	0x0002
        /*0012*/ 	.short	0x0010
        /*0014*/ 	.byte	0x00, 0xf0, 0x11, 0x00


	//----- nvinfo : EIATTR_KPARAM_INFO
	.align		4
.L_113:
        /*0018*/ 	.byte	0x04, 0x17
        /*001a*/ 	.short	(.L_115 - .L_114)
.L_114:
        /*001c*/ 	.word	0x00000000
        /*0020*/ 	.short	0x0001
        /*0022*/ 	.short	0x0008
        /*0024*/ 	.byte	0x00, 0xf5, 0x21, 0x00


	//----- nvinfo : EIATTR_KPARAM_INFO
	.align		4
.L_115:
        /*0028*/ 	.byte	0x04, 0x17
        /*002a*/ 	.short	(.L_117 - .L_116)
.L_116:
        /*002c*/ 	.word	0x00000000
        /*0030*/ 	.short	0x0000
        /*0032*/ 	.short	0x0000
        /*0034*/ 	.byte	0x00, 0xf5, 0x21, 0x00


	//----- nvinfo : EIATTR_SPARSE_MMA_MASK
	.align		4
.L_117:
        /*0038*/ 	.byte	0x03, 0x50
        /*003a*/ 	.short	0x0000


	//----- nvinfo : EIATTR_MAXREG_COUNT
	.align		4
        /*003c*/ 	.byte	0x03, 0x1b
        /*003e*/ 	.short	0x00ff


	//----- nvinfo : EIATTR_MERCURY_ISA_VERSION
	.align		4
        /*0040*/ 	.byte	0x03, 0x5f
        /*0042*/ 	.short	0x0101


	//----- nvinfo : EIATTR_VRC_CTA_INIT_COUNT
	.align		4
        /*0044*/ 	.byte	0x02, 0x4a
	.zero		1
	.zero		1


	//----- nvinfo : EIATTR_EXIT_INSTR_OFFSETS
	.align		4
        /*0048*/ 	.byte	0x04, 0x1c
        /*004a*/ 	.short	(.L_119 - .L_118)


	//   ....[0]....
.L_118:
        /*004c*/ 	.word	0x00000070


	//   ....[1]....
        /*0050*/ 	.word	0x00000120


	//   ....[2]....
        /*0054*/ 	.word	0x00000180


	//   ....[3]....
        /*0058*/ 	.word	0x000001e0


	//   ....[4]....
        /*005c*/ 	.word	0x00000240


	//----- nvinfo : EIATTR_CRS_STACK_SIZE
	.align		4
.L_119:
        /*0060*/ 	.byte	0x04, 0x1e
        /*0062*/ 	.short	(.L_121 - .L_120)
.L_120:
        /*0064*/ 	.word	0x00000000


	//----- nvinfo : EIATTR_CBANK_PARAM_SIZE
	.align		4
.L_121:
        /*0068*/ 	.byte	0x03, 0x19
        /*006a*/ 	.short	0x0014


	//----- nvinfo : EIATTR_PARAM_CBANK
	.align		4
        /*006c*/ 	.byte	0x04, 0x0a
        /*006e*/ 	.short	(.L_123 - .L_122)
	.align		4
.L_122:
        /*0070*/ 	.word	index@(.nv.constant0._Z13adjustWeightsPiPci)
        /*0074*/ 	.short	0x0380
        /*0076*/ 	.short	0x0014


	//----- nvinfo : EIATTR_SW_WAR
	.align		4
.L_123:
        /*0078*/ 	.byte	0x04, 0x36
        /*007a*/ 	.short	(.L_125 - .L_124)
.L_124:
        /*007c*/ 	.word	0x00000008
.L_125:


//--------------------- .nv.callgraph             --------------------------
	.section	.nv.callgraph,"",@"SHT_CUDA_CALLGRAPH"
	.align	4
	.sectionentsize	8
	.align		4
        /*0000*/ 	.word	0x00000000
	.align		4
        /*0004*/ 	.word	0xffffffff
	.align		4
        /*0008*/ 	.word	0x00000000
	.align		4
        /*000c*/ 	.word	0xfffffffe
	.align		4
        /*0010*/ 	.word	0x00000000
	.align		4
        /*0014*/ 	.word	0xfffffffd
	.align		4
        /*0018*/ 	.word	0x00000000
	.align		4
        /*001c*/ 	.word	0xfffffffc


//--------------------- .text._Z15mergeComponentsPiS_S_P4int2S_S_PxS_i --------------------------
	.section	.text._Z15mergeComponentsPiS_S_P4int2S_S_PxS_i,"ax",@progbits
	.align	128
        .global         _Z15mergeComponentsPiS_S_P4int2S_S_PxS_i
        .type           _Z15mergeComponentsPiS_S_P4int2S_S_PxS_i,@function
        .size           _Z15mergeComponentsPiS_S_P4int2S_S_PxS_i,(.L_x_25 - _Z15mergeComponentsPiS_S_P4int2S_S_PxS_i)
        .other          _Z15mergeComponentsPiS_S_P4int2S_S_PxS_i,@"STO_CUDA_ENTRY STV_DEFAULT"
_Z15mergeComponentsPiS_S_P4int2S_S_PxS_i:
.text._Z15mergeComponentsPiS_S_P4int2S_S_PxS_i:
[----:B------:R-:W-:Y:S01]  /*0000*/  LDC R1, c[0x0][0x37c] ;  /* 0x0000df00ff017b82 */ /* 0x000fe20000000800 */
[----:B------:R-:W0:Y:S07]  /*0010*/  S2R R0, SR_TID.X ;  /* 0x0000000000007919 */ /* 0x000e2e0000002100 */
[----:B------:R-:W0:Y:S01]  /*0020*/  S2UR UR4, SR_CTAID.X ;  /* 0x00000000000479c3 */ /* 0x000e220000002500 */
[----:B------:R-:W1:Y:S07]  /*0030*/  LDCU UR5, c[0x0][0x3c0] ;  /* 0x00007800ff0577ac */ /* 0x000e6e0008000800 */
[----:B------:R-:W0:Y:S02]  /*0040*/  LDC R7, c[0x0][0x360] ;  /* 0x0000d800ff077b82 */ /* 0x000e240000000800 */
[----:B0-----:R-:W-:-:S05]  /*0050*/  IMAD R7, R7, UR4, R0 ;  /* 0x0000000407077c24 */ /* 0x001fca000f8e0200 */
[----:B-1----:R-:W-:-:S13]  /*0060*/  ISETP.GE.AND P0, PT, R7, UR5, PT ;  /* 0x0000000507007c0c */ /* 0x002fda000bf06270 */
[----:B------:R-:W-:Y:S05]  /*0070*/  @P0 EXIT ;  /* 0x000000000000094d */ /* 0x000fea0003800000 */
[----:B------:R-:W0:Y:S01]  /*0080*/  LDC.64 R2, c[0x0][0x3a0] ;  /* 0x0000e800ff027b82 */ /* 0x000e220000000a00 */
[----:B------:R-:W1:Y:S01]  /*0090*/  LDCU.64 UR6, c[0x0][0x358] ;  /* 0x00006b00ff0677ac */ /* 0x000e620008000a00 */
[----:B0-----:R-:W-:-:S06]  /*00a0*/  IMAD.WIDE R4, R7, 0x4, R2 ;  /* 0x0000000407047825 */ /* 0x001fcc00078e0202 */
[----:B-1----:R-:W2:Y:S02]  /*00b0*/  LDG.E R4, desc[UR6][R4.64] ;  /* 0x0000000604047981 */ /* 0x002ea4000c1e1900 */
[----:B--2---:R-:W-:-:S13]  /*00c0*/  ISETP.NE.AND P0, PT, R4, R7, PT ;  /* 0x000000070400720c */ /* 0x004fda0003f05270 */
[----:B------:R-:W-:Y:S05]  /*00d0*/  @P0 EXIT ;  /* 0x000000000000094d */ /* 0x000fea0003800000 */
[----:B------:R-:W0:Y:S02]  /*00e0*/  LDC.64 R4, c[0x0][0x398] ;  /* 0x0000e600ff047b82 */ /* 0x000e240000000a00 */
[----:B0-----:R-:W-:-:S05]  /*00f0*/  IMAD.WIDE R4, R7, 0x8, R4 ;  /* 0x0000000807047825 */ /* 0x001fca00078e0204 */
[----:B------:R-:W2:Y:S02]  /*0100*/  LDG.E R13, desc[UR6][R4.64+0x4] ;  /* 0x00000406040d7981 */ /* 0x000ea4000c1e1900 */
[----:B--2---:R-:W-:-:S13]  /*0110*/  ISETP.NE.AND P0, PT, R13, -0x1, PT ;  /* 0xffffffff0d00780c */ /* 0x004fda0003f05270 */
[----:B------:R-:W-:Y:S05]  /*0120*/  @!P0 EXIT ;  /* 0x000000000000894d */ /* 0x000fea0003800000 */
[----:B------:R-:W0:Y:S08]  /*0130*/  LDC.64 R6, c[0x0][0x380] ;  /* 0x0000e000ff067b82 */ /* 0x000e300000000a00 */
[----:B------:R-:W1:Y:S08]  /*0140*/  LDC.64 R8, c[0x0][0x388] ;  /* 0x0000e200ff087b82 */ /* 0x000e700000000a00 */
[----:B------:R-:W2:Y:S01]  /*0150*/  LDC.64 R4, c[0x0][0x390] ;  /* 0x0000e400ff047b82 */ /* 0x000ea20000000a00 */
[----:B0-----:R-:W-:-:S05]  /*0160*/  IMAD.WIDE R6, R13, 0x4, R6 ;  /* 0x000000040d067825 */ /* 0x001fca00078e0206 */
[----:B------:R-:W3:Y:S01]  /*0170*/  LDG.E R15, desc[UR6][R6.64] ;  /* 0x00000006060f7981 */ /* 0x000ee2000c1e1900 */
[----:B-1----:R-:W-:-:S06]  /*0180*/  IMAD.WIDE R8, R13, 0x4, R8 ;  /* 0x000000040d087825 */ /* 0x002fcc00078e0208 */
[----:B------:R0:W5:Y:S01]  /*0190*/  LDG.E R8, desc[UR6][R8.64] ;  /* 0x0000000608087981 */ /* 0x000162000c1e1900 */
[----:B--2---:R-:W-:-:S06]  /*01a0*/  IMAD.WIDE R4, R13, 0x4, R4 ;  /* 0x000000040d047825 */ /* 0x004fcc00078e0204 */
[----:B------:R0:W5:Y:S01]  /*01b0*/  LDG.E R4, desc[UR6][R4.64] ;  /* 0x0000000604047981 */ /* 0x000162000c1e1900 */
[----:B---3--:R-:W-:-:S05]  /*01c0*/  IMAD.WIDE R10, R15, 0x4, R2 ;  /* 0x000000040f0a7825 */ /* 0x008fca00078e0202 */
[----:B------:R-:W2:Y:S01]  /*01d0*/  LDG.E R0, desc[UR6][R10.64] ;  /* 0x000000060a007981 */ /* 0x000ea2000c1e1900 */
[----:B------:R-:W-:Y:S01]  /*01e0*/  BSSY.RECONVERGENT B0, `(.L_x_0) ;  /* 0x000000c000007945 */ /* 0x000fe20003800200 */
[----:B--2---:R-:W-:-:S13]  /*01f0*/  ISETP.NE.AND P0, PT, R0, R15, PT ;  /* 0x0000000f0000720c */ /* 0x004fda0003f05270 */
[----:B0-----:R-:W-:Y:S05]  /*0200*/  @!P0 BRA `(.L_x_1) ;  /* 0x0000000000248947 */ /* 0x001fea0003800000 */
[----:B------:R-:W-:Y:S01]  /*0210*/  BSSY.RECONVERGENT B1, `(.L_x_1) ;  /* 0x0000008000017945 */ /* 0x000fe20003800200 */
.L_x_2:
[----:B------:R-:W-:-:S05]  /*0220*/  IMAD.WIDE R6, R0, 0x4, R2 ;  /* 0x0000000400067825 */ /* 0x000fca00078e0202 */
[----:B------:R-:W2:Y:S04]  /*0230*/  LDG.E R15, desc[UR6][R6.64] ;  /* 0x00000006060f7981 */ /* 0x000ea8000c1e1900 */
[----:B--2---:R0:W-:Y:S02]  /*0240*/  STG.E desc[UR6][R10.64], R15 ;  /* 0x0000000f0a007986 */ /* 0x0041e4000c101906 */
[----:B0-----:R-:W-:-:S05]  /*0250*/  IMAD.WIDE R10, R15, 0x4, R2 ;  /* 0x000000040f0a7825 */ /* 0x001fca00078e0202 */
[----:B------:R-:W2:Y:S02]  /*0260*/  LDG.E R0, desc[UR6][R10.64] ;  /* 0x000000060a007981 */ /* 0x000ea4000c1e1900 */
[----:B--2---:R-:W-:-:S13]  /*0270*/  ISETP.NE.AND P0, PT, R0, R15, PT ;  /* 0x0000000f0000720c */ /* 0x004fda0003f05270 */
[----:B------:R-:W-:Y:S05]  /*0280*/  @P0 BRA `(.L_x_2) ;  /* 0xfffffffc00e40947 */ /* 0x000fea000383ffff */
[----:B------:R-:W-:Y:S05]  /*0290*/  BSYNC.RECONVERGENT B1 ;  /* 0x0000000000017941 */ /* 0x000fea0003800200 */
.L_x_1:
[----:B------:R-:W-:Y:S05]  /*02a0*/  BSYNC.RECONVERGENT B0 ;  /* 0x0000000000007941 */ /* 0x000fea0003800200 */
.L_x_0:
[----:B-----5:R-:W-:-:S05]  /*02b0*/  IMAD.WIDE R6, R8, 0x4, R2 ;  /* 0x0000000408067825 */ /* 0x020fca00078e0202 */
[----:B------:R-:W2:Y:S01]  /*02c0*/  LDG.E R9, desc[UR6][R6.64] ;  /* 0x0000000606097981 */ /* 0x000ea2000c1e1900 */
[----:B------:R-:W-:Y:S01]  /*02d0*/  BSSY.RECONVERGENT B0, `(.L_x_3) ;  /* 0x000000c000007945 */ /* 0x000fe20003800200 */
[----:B--2---:R-:W-:-:S13]  /*02e0*/  ISETP.NE.AND P0, PT, R9, R8, PT ;  /* 0x000000080900720c */ /* 0x004fda0003f05270 */
[----:B------:R-:W-:Y:S05]  /*02f0*/  @!P0 BRA `(.L_x_4) ;  /* 0x0000000000248947 */ /* 0x000fea0003800000 */
[----:B------:R-:W-:Y:S01]  /*0300*/  BSSY.RECONVERGENT B1, `(.L_x_4) ;  /* 0x0000008000017945 */ /* 0x000fe20003800200 */
.L_x_5:
[----:B------:R-:W-:-:S06]  /*0310*/  IMAD.WIDE R8, R9, 0x4, R2 ;  /* 0x0000000409087825 */ /* 0x000fcc00078e0202 */
[----:B------:R-:W2:Y:S04]  /*0320*/  LDG.E R8, desc[UR6][R8.64] ;  /* 0x0000000608087981 */ /* 0x000ea8000c1e1900 */
[----:B--2---:R0:W-:Y:S02]  /*0330*/  STG.E desc[UR6][R6.64], R8 ;  /* 0x0000000806007986 */ /* 0x0041e4000c101906 */
[----:B0-----:R-:W-:-:S05]  /*0340*/  IMAD.WIDE R6, R8, 0x4, R2 ;  /* 0x0000000408067825 */ /* 0x001fca00078e0202 */
[----:B------:R-:W2:Y:S02]  /*0350*/  LDG.E R9, desc[UR6][R6.64] ;  /* 0x0000000606097981 */ /* 0x000ea4000c1e1900 */
[----:B--2---:R-:W-:-:S13]  /*0360*/  ISETP.NE.AND P0, PT, R9, R8, PT ;  /* 0x000000080900720c */ /* 0x004fda0003f05270 */
[----:B------:R-:W-:Y:S05]  /*0370*/  @P0 BRA `(.L_x_5) ;  /* 0xfffffffc00e40947 */ /* 0x000fea000383ffff */
[----:B------:R-:W-:Y:S05]  /*0380*/  BSYNC.RECONVERGENT B1 ;  /* 0x0000000000017941 */ /* 0x000fea0003800200 */
.L_x_4:
[----:B------:R-:W-:Y:S05]  /*0390*/  BSYNC.RECONVERGENT B0 ;  /* 0x0000000000007941 */ /* 0x000fea0003800200 */
.L_x_3:
[----:B------:R-:W-:-:S13]  /*03a0*/  ISETP.NE.AND P0, PT, R15, R8, PT ;  /* 0x000000080f00720c */ /* 0x000fda0003f05270 */
[----:B------:R-:W-:Y:S05]  /*03b0*/  @!P0 EXIT ;  /* 0x000000000000894d */ /* 0x000fea0003800000 */
[CC--:B------:R-:W-:Y:S02]  /*03c0*/  VIMNMX R14, PT, PT, R8.reuse, R15.reuse, !PT ;  /* 0x0000000f080e7248 */ /* 0x0c0fe40007fe0100 */
[----:B------:R-:W-:-:S03]  /*03d0*/  VIMNMX R15, PT, PT, R8, R15, PT ;  /* 0x0000000f080f7248 */ /* 0x000fc60003fe0100 */
[----:B------:R-:W-:-:S06]  /*03e0*/  IMAD.WIDE R2, R14, 0x4, R2 ;  /* 0x000000040e027825 */ /* 0x000fcc00078e0202 */
[----:B------:R-:W2:Y:S02]  /*03f0*/  ATOMG.E.CAS.STRONG.GPU PT, R3, [R2], R14, R15 ;  /* 0x0000000e020373a9 */ /* 0x000ea400001ee10f */
[----:B--2---:R-:W-:-:S13]  /*0400*/  ISETP.NE.AND P0, PT, R3, R14, PT ;  /* 0x0000000e0300720c */ /* 0x004fda0003f05270 */
[----:B------:R-:W-:Y:S05]  /*0410*/  @P0 EXIT ;  /* 0x000000000000094d */ /* 0x000fea0003800000 */
[----:B------:R-:W0:Y:S01]  /*0420*/  S2R R0, SR_LANEID ;  /* 0x0000000000007919 */ /* 0x000e220000000000 */
[----:B------:R-:W1:Y:S01]  /*0430*/  LDC.64 R10, c[0x0][0x3a8] ;  /* 0x0000ea00ff0a7b82 */ /* 0x000e620000000a00 */
[----:B------:R-:W-:Y:S01]  /*0440*/  VOTEU.ANY UR4, UPT, PT ;  /* 0x0000000000047886 */ /* 0x000fe200038e0100 */
[----:B------:R-:W-:Y:S01]  /*0450*/  SHF.R.S32.HI R5, RZ, 0x1f, R4 ;  /* 0x0000001fff057819 */ /* 0x000fe20000011404 */
[----:B------:R-:W-:Y:S02]  /*0460*/  UFLO.U32 UR5, UR4 ;  /* 0x00000004000572bd */ /* 0x000fe400080e0000 */
[----:B------:R-:W-:-:S03]  /*0470*/  UPOPC UR4, UR4 ;  /* 0x00000004000472bf */ /* 0x000fc60008000000 */
[----:B------:R-:W2:Y:S03]  /*0480*/  LDC.64 R2, c[0x0][0x3b0] ;  /* 0x0000ec00ff027b82 */ /* 0x000ea60000000a00 */
[----:B------:R-:W-:-:S05]  /*0490*/  IADD3 R13, PT, PT, RZ, -UR4, RZ ;  /* 0x80000004ff0d7c10 */ /* 0x000fca000fffe0ff */
[----:B------:R-:W3:Y:S01]  /*04a0*/  LDC.64 R6, c[0x0][0x3b8] ;  /* 0x0000ee00ff067b82 */ /* 0x000ee20000000a00 */
[----:B-1----:R-:W-:-:S04]  /*04b0*/  IMAD.WIDE R8, R14, 0x4, R10 ;  /* 0x000000040e087825 */ /* 0x002fc800078e020a */
[----:B------:R-:W-:Y:S01]  /*04c0*/  IMAD.WIDE R10, R15, 0x4, R10 ;  /* 0x000000040f0a7825 */ /* 0x000fe200078e020a */
[----:B0-----:R-:W-:Y:S01]  /*04d0*/  ISETP.EQ.U32.AND P0, PT, R0, UR5, PT ;  /* 0x0000000500007c0c */ /* 0x001fe2000bf02070 */
[----:B--2---:R0:W-:-:S12]  /*04e0*/  REDG.E.ADD.64.STRONG.GPU desc[UR6][R2.64], R4 ;  /* 0x000000040200798e */ /* 0x0041d8000c12e506 */
[----:B---3--:R0:W-:Y:S04]  /*04f0*/  @P0 REDG.E.ADD.STRONG.GPU desc[UR6][R6.64], R13 ;  /* 0x0000000d0600098e */ /* 0x0081e8000c12e106 */
[----:B------:R-:W2:Y:S04]  /*0500*/  LDG.E R9, desc[UR6][R8.64] ;  /* 0x0000000608097981 */ /* 0x000ea8000c1e1900 */
[----:B------:R-:W2:Y:S02]  /*0510*/  LDG.E R0, desc[UR6][R10.64] ;  /* 0x000000060a007981 */ /* 0x000ea4000c1e1900 */
[----:B--2---:R-:W-:-:S13]  /*0520*/  ISETP.NE.AND P0, PT, R0, R9, PT ;  /* 0x000000090000720c */ /* 0x004fda0003f05270 */
[----:B0-----:R-:W-:Y:S05]  /*0530*/  @P0 EXIT ;  /* 0x000000000000094d */ /* 0x001fea0003800000 */
[----:B------:R-:W-:-:S05]  /*0540*/  HFMA2 R3, -RZ, RZ, 0, 5.9604644775390625e-08 ;  /* 0x00000001ff037431 */ /* 0x000fca00000001ff */
[----:B------:R-:W-:Y:S01]  /*0550*/  REDG.E.ADD.STRONG.GPU desc[UR6][R10.64], R3 ;  /* 0x000000030a00798e */ /* 0x000fe2000c12e106 */
[----:B------:R-:W-:Y:S05]  /*0560*/  EXIT ;  /* 0x000000000000794d */ /* 0x000fea0003800000 */
.L_x_6:
[----:B------:R-:W-:-:S00]  /*0570*/  BRA `(.L_x_6) ;  /* 0xfffffffc00fc7947 */ /* 0x000fc0000383ffff */
[----:B------:R-:W-:-:S00]  /*0580*/  NOP ;  /* 0x0000000000007918 */ /* 0x000fc00000000000 */
[----:B------:R-:W-:-:S00]  /*0590*/  NOP ;  /* 0x0000000000007918 */ /* 0x000fc00000000000 */
[----:B------:R-:W-:-:S00]  /*05a0*/  NOP ;  /* 0x0000000000007918 */ /* 0x000fc00000000000 */
[----:B------:R-:W-:-:S00]  /*05b0*/  NOP ;  /* 0x0000000000007918 */ /* 0x000fc00000000000 */
[----:B------:R-:W-:-:S00]  /*05c0*/  NOP ;  /* 0x0000000000007918 */ /* 0x000fc00000000000 */
[----:B------:R-:W-:-:S00]  /*05d0*/  NOP ;  /* 0x0000000000007918 */ /* 0x000fc00000000000 */
[----:B------:R-:W-:-:S00]  /*05e0*/  NOP ;  /* 0x0000000000007918 */ /* 0x000fc00000000000 */
[----:B------:R-:W-:-:S00]  /*05f0*/  NOP ;  /* 0x0000000000007918 */ /* 0x000fc00000000000 */
.L_x_25:


//--------------------- .text._Z12findMinEdgesPiS_S_P4int2S_ii --------------------------
	.section	.text._Z12findMinEdgesPiS_S_P4int2S_ii,"ax",@progbits
	.align	128
        .global         _Z12findMinEdgesPiS_S_P4int2S_ii
        .type           _Z12findMinEdgesPiS_S_P4int2S_ii,@function
        .size           _Z12findMinEdgesPiS_S_P4int2S_ii,(.L_x_26 - _Z12findMinEdgesPiS_S_P4int2S_ii)
        .other          _Z12findMinEdgesPiS_S_P4int2S_ii,@"STO_CUDA_ENTRY STV_DEFAULT"
_Z12findMinEdgesPiS_S_P4int2S_ii:
.text._Z12findMinEdgesPiS_S_P4int2S_ii:
        /* <DEDUP_REMOVED lines=9> */
[----:B------:R-:W1:Y:S07]  /*0090*/  LDCU.64 UR4, c[0x0][0x358] ;  /* 0x00006b00ff0477ac */ /* 0x000e6e0008000a00 */
[----:B------:R-:W2:Y:S08]  /*00a0*/  LDC.64 R2, c[0x0][0x3a0] ;  /* 0x0000e800ff027b82 */ /* 0x000eb00000000a00 */
[----:B------:R-:W3:Y:S01]  /*00b0*/  LDC.64 R12, c[0x0][0x388] ;  /* 0x0000e200ff0c7b82 */ /* 0x000ee20000000a00 */
[----:B0-----:R-:W-:-:S07]  /*00c0*/  IMAD.WIDE R6, R5, 0x4, R6 ;  /* 0x0000000405067825 */ /* 0x001fce00078e0206 */
[----:B------:R-:W0:Y:S01]  /*00d0*/  LDC.64 R14, c[0x0][0x390] ;  /* 0x0000e400ff0e7b82 */ /* 0x000e220000000a00 */
[----:B-1----:R-:W2:Y:S01]  /*00e0*/  LDG.E R11, desc[UR4][R6.64] ;  /* 0x00000004060b7981 */ /* 0x002ea2000c1e1900 */
[----:B---3--:R-:W-:-:S05]  /*00f0*/  IMAD.WIDE R12, R5, 0x4, R12 ;  /* 0x00000004050c7825 */ /* 0x008fca00078e020c */
[----:B------:R-:W3:Y:S01]  /*0100*/  LDG.E R0, desc[UR4][R12.64] ;  /* 0x000000040c007981 */ /* 0x000ee2000c1e1900 */
[----:B0-----:R-:W-:-:S05]  /*0110*/  IMAD.WIDE R14, R5, 0x4, R14 ;  /* 0x00000004050e7825 */ /* 0x001fca00078e020e */
[----:B------:R0:W5:Y:S01]  /*0120*/  LDG.E R4, desc[UR4][R14.64] ;  /* 0x000000040e047981 */ /* 0x000162000c1e1900 */
[----:B--2---:R-:W-:-:S05]  /*0130*/  IMAD.WIDE R16, R11, 0x4, R2 ;  /* 0x000000040b107825 */ /* 0x004fca00078e0202 */
[----:B------:R-:W2:Y:S01]  /*0140*/  LDG.E R10, desc[UR4][R16.64] ;  /* 0x00000004100a7981 */ /* 0x000ea2000c1e1900 */
[----:B------:R-:W-:Y:S01]  /*0150*/  BSSY.RECONVERGENT B0, `(.L_x_7) ;  /* 0x0000012000007945 */ /* 0x000fe20003800200 */
[--C-:B------:R-:W-:Y:S01]  /*0160*/  SHF.R.S32.HI R9, RZ, 0x1f, R11.reuse ;  /* 0x0000001fff097819 */ /* 0x100fe2000001140b */
[----:B------:R-:W-:Y:S01]  /*0170*/  IMAD.MOV.U32 R8, RZ, RZ, R11 ;  /* 0x000000ffff087224 */ /* 0x000fe200078e000b */
[--C-:B---3--:R-:W-:Y:S01]  /*0180*/  SHF.R.S32.HI R7, RZ, 0x1f, R0.reuse ;  /* 0x0000001fff077819 */ /* 0x108fe20000011400 */
[----:B------:R-:W-:Y:S01]  /*0190*/  IMAD.MOV.U32 R6, RZ, RZ, R0 ;  /* 0x000000ffff067224 */ /* 0x000fe200078e0000 */
[----:B--2---:R-:W-:-:S13]  /*01a0*/  ISETP.NE.AND P0, PT, R10, R11, PT ;  /* 0x0000000b0a00720c */ /* 0x004fda0003f05270 */
[----:B0-----:R-:W-:Y:S05]  /*01b0*/  @!P0 BRA `(.L_x_8) ;  /* 0x00000000002c8947 */ /* 0x001fea0003800000 */
[----:B------:R-:W-:Y:S01]  /*01c0*/  BSSY.RECONVERGENT B1, `(.L_x_9) ;  /* 0x0000008000017945 */ /* 0x000fe20003800200 */
.L_x_10:
        /* <DEDUP_REMOVED lines=8> */
.L_x_9:
[--C-:B------:R-:W-:Y:S01]  /*0250*/  SHF.R.S32.HI R9, RZ, 0x1f, R11.reuse ;  /* 0x0000001fff097819 */ /* 0x100fe2000001140b */
[----:B------:R-:W-:-:S07]  /*0260*/  IMAD.MOV.U32 R8, RZ, RZ, R11 ;  /* 0x000000ffff087224 */ /* 0x000fce00078e000b */
.L_x_8:
[----:B------:R-:W-:Y:S05]  /*0270*/  BSYNC.RECONVERGENT B0 ;  /* 0x0000000000007941 */ /* 0x000fea0003800200 */
.L_x_7:
[----:B------:R-:W0:Y:S02]  /*0280*/  LDCU.64 UR6, c[0x0][0x3a0] ;  /* 0x00007400ff0677ac */ /* 0x000e240008000a00 */
[----:B0-----:R-:W-:-:S04]  /*0290*/  LEA R12, P0, R0, UR6, 0x2 ;  /* 0x00000006000c7c11 */ /* 0x001fc8000f8010ff */
[----:B------:R-:W-:-:S05]  /*02a0*/  LEA.HI.X R13, R0, UR7, R7, 0x2, P0 ;  /* 0x00000007000d7c11 */ /* 0x000fca00080f1407 */
[----:B------:R-:W2:Y:S01]  /*02b0*/  LDG.E R15, desc[UR4][R12.64] ;  /* 0x000000040c0f7981 */ /* 0x000ea2000c1e1900 */
[----:B------:R-:W-:Y:S01]  /*02c0*/  BSSY.RECONVERGENT B0, `(.L_x_11) ;  /* 0x0000010000007945 */ /* 0x000fe20003800200 */
[----:B--2---:R-:W-:-:S13]  /*02d0*/  ISETP.NE.AND P0, PT, R15, R6, PT ;  /* 0x000000060f00720c */ /* 0x004fda0003f05270 */
[----:B------:R-:W-:Y:S05]  /*02e0*/  @!P0 BRA `(.L_x_12) ;  /* 0x0000000000348947 */ /* 0x000fea0003800000 */
[----:B------:R-:W-:Y:S01]  /*02f0*/  BSSY.RECONVERGENT B1, `(.L_x_13) ;  /* 0x000000a000017945 */ /* 0x000fe20003800200 */
[----:B------:R-:W-:Y:S02]  /*0300*/  IMAD.MOV.U32 R6, RZ, RZ, R12 ;  /* 0x000000ffff067224 */ /* 0x000fe400078e000c */
[----:B------:R-:W-:-:S07]  /*0310*/  IMAD.MOV.U32 R7, RZ, RZ, R13 ;  /* 0x000000ffff077224 */ /* 0x000fce00078e000d */
.L_x_14:
        /* <DEDUP_REMOVED lines=8> */
.L_x_13:
[--C-:B------:R-:W-:Y:S01]  /*03a0*/  SHF.R.S32.HI R7, RZ, 0x1f, R0.reuse ;  /* 0x0000001fff077819 */ /* 0x100fe20000011400 */
[----:B------:R-:W-:-:S07]  /*03b0*/  IMAD.MOV.U32 R6, RZ, RZ, R0 ;  /* 0x000000ffff067224 */ /* 0x000fce00078e0000 */
.L_x_12:
[----:B------:R-:W-:Y:S05]  /*03c0*/  BSYNC.RECONVERGENT B0 ;  /* 0x0000000000007941 */ /* 0x000fea0003800200 */
.L_x_11:
[----:B------:R-:W-:-:S13]  /*03d0*/  ISETP.NE.AND P0, PT, R11, R6, PT ;  /* 0x000000060b00720c */ /* 0x000fda0003f05270 */
[----:B------:R-:W-:Y:S05]  /*03e0*/  @!P0 EXIT ;  /* 0x000000000000894d */ /* 0x000fea0003800000 */
[----:B------:R-:W0:Y:S02]  /*03f0*/  LDCU.64 UR6, c[0x0][0x398] ;  /* 0x00007300ff0677ac */ /* 0x000e240008000a00 */
[----:B0-----:R-:W-:-:S04]  /*0400*/  LEA R2, P0, R8, UR6, 0x3 ;  /* 0x0000000608027c11 */ /* 0x001fc8000f8018ff */
[----:B------:R-:W-:-:S05]  /*0410*/  LEA.HI.X R3, R8, UR7, R9, 0x3, P0 ;  /* 0x0000000708037c11 */ /* 0x000fca00080f1c09 */
[----:B------:R-:W2:Y:S01]  /*0420*/  LDG.E R9, desc[UR4][R2.64] ;  /* 0x0000000402097981 */ /* 0x000ea2000c1e1900 */
[----:B------:R-:W-:Y:S01]  /*0430*/  BSSY B0, `(.L_x_15) ;  /* 0x0000011000007945 */ /* 0x000fe20003800000 */
[----:B--2--5:R-:W-:-:S13]  /*0440*/  ISETP.GT.AND P0, PT, R9, R4, PT ;  /* 0x000000040900720c */ /* 0x024fda0003f04270 */
[----:B------:R-:W-:Y:S05]  /*0450*/  @!P0 BRA `(.L_x_16) ;  /* 0x0000000000388947 */ /* 0x000fea0003800000 */
[----:B------:R0:W5:Y:S01]  /*0460*/  LDG.E.64 R12, desc[UR4][R2.64] ;  /* 0x00000004020c7981 */ /* 0x000162000c1e1b00 */
[----:B------:R-:W-:Y:S02]  /*0470*/  IMAD.MOV.U32 R10, RZ, RZ, R4 ;  /* 0x000000ffff0a7224 */ /* 0x000fe400078e0004 */
[----:B------:R-:W-:-:S07]  /*0480*/  IMAD.MOV.U32 R11, RZ, RZ, R5 ;  /* 0x000000ffff0b7224 */ /* 0x000fce00078e0005 */
.L_x_17:
[-C--:B-----5:R-:W-:Y:S01]  /*0490*/  MOV R8, R12.reuse ;  /* 0x0000000c00087202 */ /* 0x0a0fe20000000f00 */
[----:B------:R-:W-:Y:S01]  /*04a0*/  IMAD.MOV.U32 R9, RZ, RZ, R13 ;  /* 0x000000ffff097224 */ /* 0x000fe200078e000d */
[----:B------:R-:W-:Y:S05]  /*04b0*/  YIELD ;  /* 0x0000000000007946 */ /* 0x000fea0003800000 */
[----:B------:R-:W2:Y:S02]  /*04c0*/  ATOMG.E.CAS.64.STRONG.GPU PT, R8, [R2], R8, R10 ;  /* 0x00000008020873a9 */ /* 0x000ea400001ee50a */
[----:B--2---:R-:W-:-:S04]  /*04d0*/  ISETP.NE.U32.AND P0, PT, R8, R12, PT ;  /* 0x0000000c0800720c */ /* 0x004fc80003f05070 */
[----:B------:R-:W-:-:S13]  /*04e0*/  ISETP.NE.AND.EX P0, PT, R9, R13, PT, P0 ;  /* 0x0000000d0900720c */ /* 0x000fda0003f05300 */
[----:B------:R-:W-:Y:S05]  /*04f0*/  @!P0 BRA `(.L_x_16) ;  /* 0x0000000000108947 */ /* 0x000fea0003800000 */
[----:B------:R-:W-:Y:S01]  /*0500*/  ISETP.GT.AND P0, PT, R8, R4, PT ;  /* 0x000000040800720c */ /* 0x000fe20003f04270 */
[----:B------:R-:W-:Y:S02]  /*0510*/  IMAD.MOV.U32 R12, RZ, RZ, R8 ;  /* 0x000000ffff0c7224 */ /* 0x000fe400078e0008 */
[----:B------:R-:W-:-:S10]  /*0520*/  IMAD.MOV.U32 R13, RZ, RZ, R9 ;  /* 0x000000ffff0d7224 */ /* 0x000fd400078e0009 */
[----:B------:R-:W-:Y:S05]  /*0530*/  @P0 BRA `(.L_x_17) ;  /* 0xfffffffc00d40947 */ /* 0x000fea000383ffff */
.L_x_16:
[----:B------:R-:W-:Y:S05]  /*0540*/  BSYNC B0 ;  /* 0x0000000000007941 */ /* 0x000fea0003800000 */
.L_x_15:
[----:B------:R-:W0:Y:S02]  /*0550*/  LDCU.64 UR6, c[0x0][0x398] ;  /* 0x00007300ff0677ac */ /* 0x000e240008000a00 */
[----:B0-----:R-:W-:-:S04]  /*0560*/  LEA R2, P0, R0, UR6, 0x3 ;  /* 0x0000000600027c11 */ /* 0x001fc8000f8018ff */
[----:B------:R-:W-:-:S05]  /*0570*/  LEA.HI.X R3, R0, UR7, R7, 0x3, P0 ;  /* 0x0000000700037c11 */ /* 0x000fca00080f1c07 */
[----:B------:R-:W2:Y:S02]  /*0580*/  LDG.E R7, desc[UR4][R2.64] ;  /* 0x0000000402077981 */ /* 0x000ea4000c1e1900 */
[----:B--2---:R-:W-:-:S13]  /*0590*/  ISETP.GT.AND P0, PT, R7, R4, PT ;  /* 0x000000040700720c */ /* 0x004fda0003f04270 */
[----:B------:R-:W-:Y:S05]  /*05a0*/  @!P0 EXIT ;  /* 0x000000000000894d */ /* 0x000fea0003800000 */
[----:B------:R0:W5:Y:S01]  /*05b0*/  LDG.E.64 R8, desc[UR4][R2.64] ;  /* 0x0000000402087981 */ /* 0x000162000c1e1b00 */
[----:B------:R-:W-:Y:S01]  /*05c0*/  IMAD.MOV.U32 R10, RZ, RZ, R4 ;  /* 0x000000ffff0a7224 */ /* 0x000fe200078e0004 */
[----:B------:R-:W-:-:S07]  /*05d0*/  MOV R11, R5 ;  /* 0x00000005000b7202 */ /* 0x000fce0000000f00 */
.L_x_18:
[----:B------:R-:W-:Y:S05]  /*05e0*/  YIELD ;  /* 0x0000000000007946 */ /* 0x000fea0003800000 */
[----:B-----5:R-:W2:Y:S02]  /*05f0*/  ATOMG.E.CAS.64.STRONG.GPU PT, R6, [R2], R8, R10 ;  /* 0x00000008020673a9 */ /* 0x020ea400001ee50a */
[----:B--2---:R-:W-:-:S04]  /*0600*/  ISETP.NE.U32.AND P0, PT, R6, R8, PT ;  /* 0x000000080600720c */ /* 0x004fc80003f05070 */
[----:B------:R-:W-:-:S13]  /*0610*/  ISETP.NE.AND.EX P0, PT, R7, R9, PT, P0 ;  /* 0x000000090700720c */ /* 0x000fda0003f05300 */
[----:B------:R-:W-:Y:S05]  /*0620*/  @!P0 EXIT ;  /* 0x000000000000894d */ /* 0x000fea0003800000 */
[----:B------:R-:W-:Y:S01]  /*0630*/  ISETP.GT.AND P0, PT, R6, R4, PT ;  /* 0x000000040600720c */ /* 0x000fe20003f04270 */
[----:B------:R-:W-:Y:S02]  /*0640*/  IMAD.MOV.U32 R8, RZ, RZ, R6 ;  /* 0x000000ffff087224 */ /* 0x000fe400078e0006 */
[----:B------:R-:W-:-:S10]  /*0650*/  IMAD.MOV.U32 R9, RZ, RZ, R7 ;  /* 0x000000ffff097224 */ /* 0x000fd400078e0007 */
[----:B------:R-:W-:Y:S05]  /*0660*/  @P0 BRA `(.L_x_18) ;  /* 0xfffffffc00dc0947 */ /* 0x000fea000383ffff */
[----:B------:R-:W-:Y:S05]  /*0670*/  EXIT ;  /* 0x000000000000794d */ /* 0x000fea0003800000 */
.L_x_19:
        /* <DEDUP_REMOVED lines=16> */
.L_x_26:


//--------------------- .text._Z11initMinEdgeP4int2i --------------------------
	.section	.text._Z11initMinEdgeP4int2i,"ax",@progbits
	.align	128
        .global         _Z11initMinEdgeP4int2i
        .type           _Z11initMinEdgeP4int2i,@function
        .size           _Z11initMinEdgeP4int2i,(.L_x_27 - _Z11initMinEdgeP4int2i)
        .other          _Z11initMinEdgeP4int2i,@"STO_CUDA_ENTRY STV_DEFAULT"
_Z11initMinEdgeP4int2i:
.text._Z11initMinEdgeP4int2i:
        /* <DEDUP_REMOVED lines=10> */
[----:B------:R-:W-:Y:S01]  /*00a0*/  MOV R4, 0x7fffffff ;  /* 0x7fffffff00047802 */ /* 0x000fe20000000f00 */
[----:B0-----:R-:W-:Y:S01]  /*00b0*/  IMAD.WIDE R2, R5, 0x8, R2 ;  /* 0x0000000805027825 */ /* 0x001fe200078e0202 */
[----:B------:R-:W-:-:S05]  /*00c0*/  MOV R5, 0xffffffff ;  /* 0xffffffff00057802 */ /* 0x000fca0000000f00 */
[----:B-1----:R-:W-:Y:S01]  /*00d0*/  STG.E.64 desc[UR4][R2.64], R4 ;  /* 0x0000000402007986 */ /* 0x002fe2000c101b04 */
[----:B------:R-:W-:Y:S05]  /*00e0*/  EXIT ;  /* 0x000000000000794d */ /* 0x000fea0003800000 */
.L_x_20:
        /* <DEDUP_REMOVED lines=9> */
.L_x_27:


//--------------------- .text._Z14initParentRankPiS_i --------------------------
	.section	.text._Z14initParentRankPiS_i,"ax",@progbits
	.align	128
        .global         _Z14initParentRankPiS_i
        .type           _Z14initParentRankPiS_i,@function
        .size           _Z14initParentRankPiS_i,(.L_x_28 - _Z14initParentRankPiS_i)
        .other          _Z14initParentRankPiS_i,@"STO_CUDA_ENTRY STV_DEFAULT"
_Z14initParentRankPiS_i:
.text._Z14initParentRankPiS_i:
        /* <DEDUP_REMOVED lines=10> */
[----:B------:R-:W2:Y:S01]  /*00a0*/  LDC.64 R4, c[0x0][0x388] ;  /* 0x0000e200ff047b82 */ /* 0x000ea20000000a00 */
[----:B0-----:R-:W-:-:S05]  /*00b0*/  IMAD.WIDE R2, R7, 0x4, R2 ;  /* 0x0000000407027825 */ /* 0x001fca00078e0202 */
[----:B-1----:R-:W-:Y:S01]  /*00c0*/  STG.E desc[UR4][R2.64], R7 ;  /* 0x0000000702007986 */ /* 0x002fe2000c101904 */
[----:B--2---:R-:W-:-:S05]  /*00d0*/  IMAD.WIDE R4, R7, 0x4, R4 ;  /* 0x0000000407047825 */ /* 0x004fca00078e0204 */
[----:B------:R-:W-:Y:S01]  /*00e0*/  STG.E desc[UR4][R4.64], RZ ;  /* 0x000000ff04007986 */ /* 0x000fe2000c101904 */
[----:B------:R-:W-:Y:S05]  /*00f0*/  EXIT ;  /* 0x000000000000794d */ /* 0x000fea0003800000 */
.L_x_21:
        /* <DEDUP_REMOVED lines=16> */
.L_x_28:


//--------------------- .text._Z13adjustWeightsPiPci --------------------------
	.section	.text._Z13adjustWeightsPiPci,"ax",@progbits
	.align	128
        .global         _Z13adjustWeightsPiPci
        .type           _Z13adjustWeightsPiPci,@function
        .size           _Z13adjustWeightsPiPci,(.L_x_29 - _Z13adjustWeightsPiPci)
        .other          _Z13adjustWeightsPiPci,@"STO_CUDA_ENTRY STV_DEFAULT"
_Z13adjustWeightsPiPci:
.text._Z13adjustWeightsPiPci:
        /* <DEDUP_REMOVED lines=8> */
[----:B------:R-:W0:Y:S01]  /*0080*/  LDCU.64 UR6, c[0x0][0x388] ;  /* 0x00007100ff0677ac */ /* 0x000e220008000a00 */
[----:B------:R-:W1:Y:S01]  /*0090*/  LDCU.64 UR4, c[0x0][0x358] ;  /* 0x00006b00ff0477ac */ /* 0x000e620008000a00 */
[----:B0-----:R-:W-:-:S04]  /*00a0*/  IADD3 R2, P0, PT, R5, UR6, RZ ;  /* 0x0000000605027c10 */ /* 0x001fc8000ff1e0ff */
[----:B------:R-:W-:-:S05]  /*00b0*/  LEA.HI.X.SX32 R3, R5, UR7, 0x1, P0 ;  /* 0x0000000705037c11 */ /* 0x000fca00080f0eff */
[----:B-1----:R-:W2:Y:S02]  /*00c0*/  LDG.E.U8 R2, desc[UR4][R2.64] ;  /* 0x0000000402027981 */ /* 0x002ea4000c1e1100 */
[----:B--2---:R-:W-:-:S13]  /*00d0*/  ISETP.NE.AND P0, PT, R2, 0x64, PT ;  /* 0x000000640200780c */ /* 0x004fda0003f05270 */
[----:B------:R-:W-:Y:S05]  /*00e0*/  @!P0 BRA `(.L_x_22) ;  /* 0x0000000000408947 */ /* 0x000fea0003800000 */
[----:B------:R-:W-:-:S13]  /*00f0*/  ISETP.NE.AND P0, PT, R2, 0x74, PT ;  /* 0x000000740200780c */ /* 0x000fda0003f05270 */
[----:B------:R-:W-:Y:S05]  /*0100*/  @!P0 BRA `(.L_x_23) ;  /* 0x0000000000208947 */ /* 0x000fea0003800000 */
[----:B------:R-:W-:-:S13]  /*0110*/  ISETP.NE.AND P0, PT, R2, 0x67, PT ;  /* 0x000000670200780c */ /* 0x000fda0003f05270 */
[----:B------:R-:W-:Y:S05]  /*0120*/  @P0 EXIT ;  /* 0x000000000000094d */ /* 0x000fea0003800000 */
[----:B------:R-:W0:Y:S02]  /*0130*/  LDC.64 R2, c[0x0][0x380] ;  /* 0x0000e000ff027b82 */ /* 0x000e240000000a00 */
[----:B0-----:R-:W-:-:S05]  /*0140*/  IMAD.WIDE R2, R5, 0x4, R2 ;  /* 0x0000000405027825 */ /* 0x001fca00078e0202 */
[----:B------:R-:W2:Y:S02]  /*0150*/  LDG.E R0, desc[UR4][R2.64] ;  /* 0x0000000402007981 */ /* 0x000ea4000c1e1900 */
[----:B--2---:R-:W-:-:S05]  /*0160*/  SHF.L.U32 R5, R0, 0x1, RZ ;  /* 0x0000000100057819 */ /* 0x004fca00000006ff */
[----:B------:R-:W-:Y:S01]  /*0170*/  STG.E desc[UR4][R2.64], R5 ;  /* 0x0000000502007986 */ /* 0x000fe2000c101904 */
[----:B------:R-:W-:Y:S05]  /*0180*/  EXIT ;  /* 0x000000000000794d */ /* 0x000fea0003800000 */
.L_x_23:
[----:B------:R-:W0:Y:S02]  /*0190*/  LDC.64 R2, c[0x0][0x380] ;  /* 0x0000e000ff027b82 */ /* 0x000e240000000a00 */
[----:B0-----:R-:W-:-:S05]  /*01a0*/  IMAD.WIDE R2, R5, 0x4, R2 ;  /* 0x0000000405027825 */ /* 0x001fca00078e0202 */
[----:B------:R-:W2:Y:S02]  /*01b0*/  LDG.E R5, desc[UR4][R2.64] ;  /* 0x0000000402057981 */ /* 0x000ea4000c1e1900 */
[----:B--2---:R-:W-:-:S05]  /*01c0*/  IMAD R5, R5, 0x5, RZ ;  /* 0x0000000505057824 */ /* 0x004fca00078e02ff */
[----:B------:R-:W-:Y:S01]  /*01d0*/  STG.E desc[UR4][R2.64], R5 ;  /* 0x0000000502007986 */ /* 0x000fe2000c101904 */
[----:B------:R-:W-:Y:S05]  /*01e0*/  EXIT ;  /* 0x000000000000794d */ /* 0x000fea0003800000 */
.L_x_22:
[----:B------:R-:W0:Y:S02]  /*01f0*/  LDC.64 R2, c[0x0][0x380] ;  /* 0x0000e000ff027b82 */ /* 0x000e240000000a00 */
[----:B0-----:R-:W-:-:S05]  /*0200*/  IMAD.WIDE R2, R5, 0x4, R2 ;  /* 0x0000000405027825 */ /* 0x001fca00078e0202 */
[----:B------:R-:W2:Y:S02]  /*0210*/  LDG.E R5, desc[UR4][R2.64] ;  /* 0x0000000402057981 */ /* 0x000ea4000c1e1900 */
[----:B--2---:R-:W-:-:S05]  /*0220*/  IMAD R5, R5, 0x3, RZ ;  /* 0x0000000305057824 */ /* 0x004fca00078e02ff */
[----:B------:R-:W-:Y:S01]  /*0230*/  STG.E desc[UR4][R2.64], R5 ;  /* 0x0000000502007986 */ /* 0x000fe2000c101904 */
[----:B------:R-:W-:Y:S05]  /*0240*/  EXIT ;  /* 0x000000000000794d */ /* 0x000fea0003800000 */
.L_x_24:
        /* <DEDUP_REMOVED lines=11> */
.L_x_29:


//--------------------- .nv.shared.reserved.0     --------------------------
	.section	.nv.shared.reserved.0,"aw",@nobits
	.weak		__nv_reservedSMEM_offset_0_alias
	.size		__nv_reservedSMEM_offset_0_alias, 0, 64
	.other		__nv_reservedSMEM_offset_0_alias,@"STO_CUDA_RESERVED_SHARED STV_DEFAULT"
__nv_reservedSMEM_offset_0_alias:
	.zero		0
	.zero		64


//--------------------- .nv.constant0._Z15mergeComponentsPiS_S_P4int2S_S_PxS_i --------------------------
	.section	.nv.constant0._Z15mergeComponentsPiS_S_P4int2S_S_PxS_i,"a",@progbits
	.sectionflags	@""
	.align	4
.nv.constant0._Z15mergeComponentsPiS_S_P4int2S_S_PxS_i:
	.zero		964


//--------------------- .nv.constant0._Z12findMinEdgesPiS_S_P4int2S_ii --------------------------
	.section	.nv.constant0._Z12findMinEdgesPiS_S_P4int2S_ii,"a",@progbits
	.sectionflags	@""
	.align	4
.nv.constant0._Z12findMinEdgesPiS_S_P4int2S_ii:
	.zero		944


//--------------------- .nv.constant0._Z11initMinEdgeP4int2i --------------------------
	.section	.nv.constant0._Z11initMinEdgeP4int2i,"a",@progbits
	.sectionflags	@""
	.align	4
.nv.constant0._Z11initMinEdgeP4int2i:
	.zero		908


//--------------------- .nv.constant0._Z14initParentRankPiS_i --------------------------
	.section	.nv.constant0._Z14initParentRankPiS_i,"a",@progbits
	.sectionflags	@""
	.align	4
.nv.constant0._Z14initParentRankPiS_i:
	.zero		916


//--------------------- .nv.constant0._Z13adjustWeightsPiPci --------------------------
	.section	.nv.constant0._Z13adjustWeightsPiPci,"a",@progbits
	.sectionflags	@""
	.align	4
.nv.constant0._Z13adjustWeightsPiPci:
	.zero		916


//--------------------- SYMBOLS --------------------------

	.type		.nv.reservedSmem.offset0,@object
	.size		.nv.reservedSmem.offset0,0x4
